//
// Generated by NVIDIA NVVM Compiler
//
// Compiler Build ID: CL-36424714
// Cuda compilation tools, release 13.0, V13.0.88
// Based on NVVM 20.0.0
//

.version 9.0
.target sm_100
.address_size 64

	// .globl	_Z19staticSharedExamplev
.extern .func  (.param .b32 func_retval0) vprintf
(
	.param .b64 vprintf_param_0,
	.param .b64 vprintf_param_1
)
;
// _ZZ19staticSharedExamplevE4tile has been demoted
.global .align 1 .b8 $str[30] = {83, 116, 97, 116, 105, 99, 32, 83, 104, 97, 114, 101, 100, 32, 77, 101, 109, 111, 114, 121, 32, 69, 120, 97, 109, 112, 108, 101, 10};
.global .align 1 .b8 $str$1[15] = {73, 110, 100, 101, 120, 32, 124, 32, 86, 97, 108, 117, 101, 10};
.global .align 1 .b8 $str$2[15] = {45, 45, 45, 45, 45, 45, 124, 45, 45, 45, 45, 45, 45, 10};
.global .align 1 .b8 $str$3[13] = {37, 53, 100, 32, 124, 32, 37, 53, 46, 48, 102, 10};

.visible .entry _Z19staticSharedExamplev()
{
	.local .align 16 .b8 	__local_depot0[16];
	.reg .b64 	%SP;
	.reg .b64 	%SPL;
	.reg .pred 	%p<2>;
	.reg .b32 	%r<107>;
	.reg .b32 	%f<34>;
	.reg .b64 	%rd<11>;
	.reg .b64 	%fd<33>;
	// demoted variable
	.shared .align 4 .b8 _ZZ19staticSharedExamplevE4tile[128];
	mov.u64 	%SPL, __local_depot0;
	cvta.local.u64 	%SP, %SPL;
	mov.u32 	%r1, %tid.x;
	cvt.rn.f32.u32 	%f1, %r1;
	shl.b32 	%r2, %r1, 2;
	mov.u32 	%r3, _ZZ19staticSharedExamplevE4tile;
	add.s32 	%r4, %r3, %r2;
	st.shared.f32 	[%r4], %f1;
	bar.sync 	0;
	setp.ne.s32 	%p1, %r1, 0;
	@%p1 bra 	$L__BB0_2;
	add.u64 	%rd1, %SP, 0;
	add.u64 	%rd2, %SPL, 0;
	mov.u64 	%rd3, $str;
	cvta.global.u64 	%rd4, %rd3;
	{ // callseq 0, 0
	.param .b64 param0;
	st.param.b64 	[param0], %rd4;
	.param .b64 param1;
	st.param.b64 	[param1], 0;
	.param .b32 retval0;
	call.uni (retval0), 
	vprintf, 
	(
	param0, 
	param1
	);
	ld.param.b32 	%r5, [retval0];
	} // callseq 0
	mov.u64 	%rd5, $str$1;
	cvta.global.u64 	%rd6, %rd5;
	{ // callseq 1, 0
	.param .b64 param0;
	st.param.b64 	[param0], %rd6;
	.param .b64 param1;
	st.param.b64 	[param1], 0;
	.param .b32 retval0;
	call.uni (retval0), 
	vprintf, 
	(
	param0, 
	param1
	);
	ld.param.b32 	%r7, [retval0];
	} // callseq 1
	mov.u64 	%rd7, $str$2;
	cvta.global.u64 	%rd8, %rd7;
	{ // callseq 2, 0
	.param .b64 param0;
	st.param.b64 	[param0], %rd8;
	.param .b64 param1;
	st.param.b64 	[param1], 0;
	.param .b32 retval0;
	call.uni (retval0), 
	vprintf, 
	(
	param0, 
	param1
	);
	ld.param.b32 	%r9, [retval0];
	} // callseq 2
	ld.shared.f32 	%f2, [_ZZ19staticSharedExamplevE4tile];
	cvt.f64.f32 	%fd1, %f2;
	mov.b32 	%r11, 0;
	st.local.u32 	[%rd2], %r11;
	st.local.f64 	[%rd2+8], %fd1;
	mov.u64 	%rd9, $str$3;
	cvta.global.u64 	%rd10, %rd9;
	{ // callseq 3, 0
	.param .b64 param0;
	st.param.b64 	[param0], %rd10;
	.param .b64 param1;
	st.param.b64 	[param1], %rd1;
	.param .b32 retval0;
	call.uni (retval0), 
	vprintf, 
	(
	param0, 
	param1
	);
	ld.param.b32 	%r12, [retval0];
	} // callseq 3
	ld.shared.f32 	%f3, [_ZZ19staticSharedExamplevE4tile+4];
	cvt.f64.f32 	%fd2, %f3;
	mov.b32 	%r14, 1;
	st.local.u32 	[%rd2], %r14;
	st.local.f64 	[%rd2+8], %fd2;
	{ // callseq 4, 0
	.param .b64 param0;
	st.param.b64 	[param0], %rd10;
	.param .b64 param1;
	st.param.b64 	[param1], %rd1;
	.param .b32 retval0;
	call.uni (retval0), 
	vprintf, 
	(
	param0, 
	param1
	);
	ld.param.b32 	%r15, [retval0];
	} // callseq 4
	ld.shared.f32 	%f4, [_ZZ19staticSharedExamplevE4tile+8];
	cvt.f64.f32 	%fd3, %f4;
	mov.b32 	%r17, 2;
	st.local.u32 	[%rd2], %r17;
	st.local.f64 	[%rd2+8], %fd3;
	{ // callseq 5, 0
	.param .b64 param0;
	st.param.b64 	[param0], %rd10;
	.param .b64 param1;
	st.param.b64 	[param1], %rd1;
	.param .b32 retval0;
	call.uni (retval0), 
	vprintf, 
	(
	param0, 
	param1
	);
	ld.param.b32 	%r18, [retval0];
	} // callseq 5
	ld.shared.f32 	%f5, [_ZZ19staticSharedExamplevE4tile+12];
	cvt.f64.f32 	%fd4, %f5;
	mov.b32 	%r20, 3;
	st.local.u32 	[%rd2], %r20;
	st.local.f64 	[%rd2+8], %fd4;
	{ // callseq 6, 0
	.param .b64 param0;
	st.param.b64 	[param0], %rd10;
	.param .b64 param1;
	st.param.b64 	[param1], %rd1;
	.param .b32 retval0;
	call.uni (retval0), 
	vprintf, 
	(
	param0, 
	param1
	);
	ld.param.b32 	%r21, [retval0];
	} // callseq 6
	ld.shared.f32 	%f6, [_ZZ19staticSharedExamplevE4tile+16];
	cvt.f64.f32 	%fd5, %f6;
	mov.b32 	%r23, 4;
	st.local.u32 	[%rd2], %r23;
	st.local.f64 	[%rd2+8], %fd5;
	{ // callseq 7, 0
	.param .b64 param0;
	st.param.b64 	[param0], %rd10;
	.param .b64 param1;
	st.param.b64 	[param1], %rd1;
	.param .b32 retval0;
	call.uni (retval0), 
	vprintf, 
	(
	param0, 
	param1
	);
	ld.param.b32 	%r24, [retval0];
	} // callseq 7
	ld.shared.f32 	%f7, [_ZZ19staticSharedExamplevE4tile+20];
	cvt.f64.f32 	%fd6, %f7;
	mov.b32 	%r26, 5;
	st.local.u32 	[%rd2], %r26;
	st.local.f64 	[%rd2+8], %fd6;
	{ // callseq 8, 0
	.param .b64 param0;
	st.param.b64 	[param0], %rd10;
	.param .b64 param1;
	st.param.b64 	[param1], %rd1;
	.param .b32 retval0;
	call.uni (retval0), 
	vprintf, 
	(
	param0, 
	param1
	);
	ld.param.b32 	%r27, [retval0];
	} // callseq 8
	ld.shared.f32 	%f8, [_ZZ19staticSharedExamplevE4tile+24];
	cvt.f64.f32 	%fd7, %f8;
	mov.b32 	%r29, 6;
	st.local.u32 	[%rd2], %r29;
	st.local.f64 	[%rd2+8], %fd7;
	{ // callseq 9, 0
	.param .b64 param0;
	st.param.b64 	[param0], %rd10;
	.param .b64 param1;
	st.param.b64 	[param1], %rd1;
	.param .b32 retval0;
	call.uni (retval0), 
	vprintf, 
	(
	param0, 
	param1
	);
	ld.param.b32 	%r30, [retval0];
	} // callseq 9
	ld.shared.f32 	%f9, [_ZZ19staticSharedExamplevE4tile+28];
	cvt.f64.f32 	%fd8, %f9;
	mov.b32 	%r32, 7;
	st.local.u32 	[%rd2], %r32;
	st.local.f64 	[%rd2+8], %fd8;
	{ // callseq 10, 0
	.param .b64 param0;
	st.param.b64 	[param0], %rd10;
	.param .b64 param1;
	st.param.b64 	[param1], %rd1;
	.param .b32 retval0;
	call.uni (retval0), 
	vprintf, 
	(
	param0, 
	param1
	);
	ld.param.b32 	%r33, [retval0];
	} // callseq 10
	ld.shared.f32 	%f10, [_ZZ19staticSharedExamplevE4tile+32];
	cvt.f64.f32 	%fd9, %f10;
	mov.b32 	%r35, 8;
	st.local.u32 	[%rd2], %r35;
	st.local.f64 	[%rd2+8], %fd9;
	{ // callseq 11, 0
	.param .b64 param0;
	st.param.b64 	[param0], %rd10;
	.param .b64 param1;
	st.param.b64 	[param1], %rd1;
	.param .b32 retval0;
	call.uni (retval0), 
	vprintf, 
	(
	param0, 
	param1
	);
	ld.param.b32 	%r36, [retval0];
	} // callseq 11
	ld.shared.f32 	%f11, [_ZZ19staticSharedExamplevE4tile+36];
	cvt.f64.f32 	%fd10, %f11;
	mov.b32 	%r38, 9;
	st.local.u32 	[%rd2], %r38;
	st.local.f64 	[%rd2+8], %fd10;
	{ // callseq 12, 0
	.param .b64 param0;
	st.param.b64 	[param0], %rd10;
	.param .b64 param1;
	st.param.b64 	[param1], %rd1;
	.param .b32 retval0;
	call.uni (retval0), 
	vprintf, 
	(
	param0, 
	param1
	);
	ld.param.b32 	%r39, [retval0];
	} // callseq 12
	ld.shared.f32 	%f12, [_ZZ19staticSharedExamplevE4tile+40];
	cvt.f64.f32 	%fd11, %f12;
	mov.b32 	%r41, 10;
	st.local.u32 	[%rd2], %r41;
	st.local.f64 	[%rd2+8], %fd11;
	{ // callseq 13, 0
	.param .b64 param0;
	st.param.b64 	[param0], %rd10;
	.param .b64 param1;
	st.param.b64 	[param1], %rd1;
	.param .b32 retval0;
	call.uni (retval0), 
	vprintf, 
	(
	param0, 
	param1
	);
	ld.param.b32 	%r42, [retval0];
	} // callseq 13
	ld.shared.f32 	%f13, [_ZZ19staticSharedExamplevE4tile+44];
	cvt.f64.f32 	%fd12, %f13;
	mov.b32 	%r44, 11;
	st.local.u32 	[%rd2], %r44;
	st.local.f64 	[%rd2+8], %fd12;
	{ // callseq 14, 0
	.param .b64 param0;
	st.param.b64 	[param0], %rd10;
	.param .b64 param1;
	st.param.b64 	[param1], %rd1;
	.param .b32 retval0;
	call.uni (retval0), 
	vprintf, 
	(
	param0, 
	param1
	);
	ld.param.b32 	%r45, [retval0];
	} // callseq 14
	ld.shared.f32 	%f14, [_ZZ19staticSharedExamplevE4tile+48];
	cvt.f64.f32 	%fd13, %f14;
	mov.b32 	%r47, 12;
	st.local.u32 	[%rd2], %r47;
	st.local.f64 	[%rd2+8], %fd13;
	{ // callseq 15, 0
	.param .b64 param0;
	st.param.b64 	[param0], %rd10;
	.param .b64 param1;
	st.param.b64 	[param1], %rd1;
	.param .b32 retval0;
	call.uni (retval0), 
	vprintf, 
	(
	param0, 
	param1
	);
	ld.param.b32 	%r48, [retval0];
	} // callseq 15
	ld.shared.f32 	%f15, [_ZZ19staticSharedExamplevE4tile+52];
	cvt.f64.f32 	%fd14, %f15;
	mov.b32 	%r50, 13;
	st.local.u32 	[%rd2], %r50;
	st.local.f64 	[%rd2+8], %fd14;
	{ // callseq 16, 0
	.param .b64 param0;
	st.param.b64 	[param0], %rd10;
	.param .b64 param1;
	st.param.b64 	[param1], %rd1;
	.param .b32 retval0;
	call.uni (retval0), 
	vprintf, 
	(
	param0, 
	param1
	);
	ld.param.b32 	%r51, [retval0];
	} // callseq 16
	ld.shared.f32 	%f16, [_ZZ19staticSharedExamplevE4tile+56];
	cvt.f64.f32 	%fd15, %f16;
	mov.b32 	%r53, 14;
	st.local.u32 	[%rd2], %r53;
	st.local.f64 	[%rd2+8], %fd15;
	{ // callseq 17, 0
	.param .b64 param0;
	st.param.b64 	[param0], %rd10;
	.param .b64 param1;
	st.param.b64 	[param1], %rd1;
	.param .b32 retval0;
	call.uni (retval0), 
	vprintf, 
	(
	param0, 
	param1
	);
	ld.param.b32 	%r54, [retval0];
	} // callseq 17
	ld.shared.f32 	%f17, [_ZZ19staticSharedExamplevE4tile+60];
	cvt.f64.f32 	%fd16, %f17;
	mov.b32 	%r56, 15;
	st.local.u32 	[%rd2], %r56;
	st.local.f64 	[%rd2+8], %fd16;
	{ // callseq 18, 0
	.param .b64 param0;
	st.param.b64 	[param0], %rd10;
	.param .b64 param1;
	st.param.b64 	[param1], %rd1;
	.param .b32 retval0;
	call.uni (retval0), 
	vprintf, 
	(
	param0, 
	param1
	);
	ld.param.b32 	%r57, [retval0];
	} // callseq 18
	ld.shared.f32 	%f18, [_ZZ19staticSharedExamplevE4tile+64];
	cvt.f64.f32 	%fd17, %f18;
	mov.b32 	%r59, 16;
	st.local.u32 	[%rd2], %r59;
	st.local.f64 	[%rd2+8], %fd17;
	{ // callseq 19, 0
	.param .b64 param0;
	st.param.b64 	[param0], %rd10;
	.param .b64 param1;
	st.param.b64 	[param1], %rd1;
	.param .b32 retval0;
	call.uni (retval0), 
	vprintf, 
	(
	param0, 
	param1
	);
	ld.param.b32 	%r60, [retval0];
	} // callseq 19
	ld.shared.f32 	%f19, [_ZZ19staticSharedExamplevE4tile+68];
	cvt.f64.f32 	%fd18, %f19;
	mov.b32 	%r62, 17;
	st.local.u32 	[%rd2], %r62;
	st.local.f64 	[%rd2+8], %fd18;
	{ // callseq 20, 0
	.param .b64 param0;
	st.param.b64 	[param0], %rd10;
	.param .b64 param1;
	st.param.b64 	[param1], %rd1;
	.param .b32 retval0;
	call.uni (retval0), 
	vprintf, 
	(
	param0, 
	param1
	);
	ld.param.b32 	%r63, [retval0];
	} // callseq 20
	ld.shared.f32 	%f20, [_ZZ19staticSharedExamplevE4tile+72];
	cvt.f64.f32 	%fd19, %f20;
	mov.b32 	%r65, 18;
	st.local.u32 	[%rd2], %r65;
	st.local.f64 	[%rd2+8], %fd19;
	{ // callseq 21, 0
	.param .b64 param0;
	st.param.b64 	[param0], %rd10;
	.param .b64 param1;
	st.param.b64 	[param1], %rd1;
	.param .b32 retval0;
	call.uni (retval0), 
	vprintf, 
	(
	param0, 
	param1
	);
	ld.param.b32 	%r66, [retval0];
	} // callseq 21
	ld.shared.f32 	%f21, [_ZZ19staticSharedExamplevE4tile+76];
	cvt.f64.f32 	%fd20, %f21;
	mov.b32 	%r68, 19;
	st.local.u32 	[%rd2], %r68;
	st.local.f64 	[%rd2+8], %fd20;
	{ // callseq 22, 0
	.param .b64 param0;
	st.param.b64 	[param0], %rd10;
	.param .b64 param1;
	st.param.b64 	[param1], %rd1;
	.param .b32 retval0;
	call.uni (retval0), 
	vprintf, 
	(
	param0, 
	param1
	);
	ld.param.b32 	%r69, [retval0];
	} // callseq 22
	ld.shared.f32 	%f22, [_ZZ19staticSharedExamplevE4tile+80];
	cvt.f64.f32 	%fd21, %f22;
	mov.b32 	%r71, 20;
	st.local.u32 	[%rd2], %r71;
	st.local.f64 	[%rd2+8], %fd21;
	{ // callseq 23, 0
	.param .b64 param0;
	st.param.b64 	[param0], %rd10;
	.param .b64 param1;
	st.param.b64 	[param1], %rd1;
	.param .b32 retval0;
	call.uni (retval0), 
	vprintf, 
	(
	param0, 
	param1
	);
	ld.param.b32 	%r72, [retval0];
	} // callseq 23
	ld.shared.f32 	%f23, [_ZZ19staticSharedExamplevE4tile+84];
	cvt.f64.f32 	%fd22, %f23;
	mov.b32 	%r74, 21;
	st.local.u32 	[%rd2], %r74;
	st.local.f64 	[%rd2+8], %fd22;
	{ // callseq 24, 0
	.param .b64 param0;
	st.param.b64 	[param0], %rd10;
	.param .b64 param1;
	st.param.b64 	[param1], %rd1;
	.param .b32 retval0;
	call.uni (retval0), 
	vprintf, 
	(
	param0, 
	param1
	);
	ld.param.b32 	%r75, [retval0];
	} // callseq 24
	ld.shared.f32 	%f24, [_ZZ19staticSharedExamplevE4tile+88];
	cvt.f64.f32 	%fd23, %f24;
	mov.b32 	%r77, 22;
	st.local.u32 	[%rd2], %r77;
	st.local.f64 	[%rd2+8], %fd23;
	{ // callseq 25, 0
	.param .b64 param0;
	st.param.b64 	[param0], %rd10;
	.param .b64 param1;
	st.param.b64 	[param1], %rd1;
	.param .b32 retval0;
	call.uni (retval0), 
	vprintf, 
	(
	param0, 
	param1
	);
	ld.param.b32 	%r78, [retval0];
	} // callseq 25
	ld.shared.f32 	%f25, [_ZZ19staticSharedExamplevE4tile+92];
	cvt.f64.f32 	%fd24, %f25;
	mov.b32 	%r80, 23;
	st.local.u32 	[%rd2], %r80;
	st.local.f64 	[%rd2+8], %fd24;
	{ // callseq 26, 0
	.param .b64 param0;
	st.param.b64 	[param0], %rd10;
	.param .b64 param1;
	st.param.b64 	[param1], %rd1;
	.param .b32 retval0;
	call.uni (retval0), 
	vprintf, 
	(
	param0, 
	param1
	);
	ld.param.b32 	%r81, [retval0];
	} // callseq 26
	ld.shared.f32 	%f26, [_ZZ19staticSharedExamplevE4tile+96];
	cvt.f64.f32 	%fd25, %f26;
	mov.b32 	%r83, 24;
	st.local.u32 	[%rd2], %r83;
	st.local.f64 	[%rd2+8], %fd25;
	{ // callseq 27, 0
	.param .b64 param0;
	st.param.b64 	[param0], %rd10;
	.param .b64 param1;
	st.param.b64 	[param1], %rd1;
	.param .b32 retval0;
	call.uni (retval0), 
	vprintf, 
	(
	param0, 
	param1
	);
	ld.param.b32 	%r84, [retval0];
	} // callseq 27
	ld.shared.f32 	%f27, [_ZZ19staticSharedExamplevE4tile+100];
	cvt.f64.f32 	%fd26, %f27;
	mov.b32 	%r86, 25;
	st.local.u32 	[%rd2], %r86;
	st.local.f64 	[%rd2+8], %fd26;
	{ // callseq 28, 0
	.param .b64 param0;
	st.param.b64 	[param0], %rd10;
	.param .b64 param1;
	st.param.b64 	[param1], %rd1;
	.param .b32 retval0;
	call.uni (retval0), 
	vprintf, 
	(
	param0, 
	param1
	);
	ld.param.b32 	%r87, [retval0];
	} // callseq 28
	ld.shared.f32 	%f28, [_ZZ19staticSharedExamplevE4tile+104];
	cvt.f64.f32 	%fd27, %f28;
	mov.b32 	%r89, 26;
	st.local.u32 	[%rd2], %r89;
	st.local.f64 	[%rd2+8], %fd27;
	{ // callseq 29, 0
	.param .b64 param0;
	st.param.b64 	[param0], %rd10;
	.param .b64 param1;
	st.param.b64 	[param1], %rd1;
	.param .b32 retval0;
	call.uni (retval0), 
	vprintf, 
	(
	param0, 
	param1
	);
	ld.param.b32 	%r90, [retval0];
	} // callseq 29
	ld.shared.f32 	%f29, [_ZZ19staticSharedExamplevE4tile+108];
	cvt.f64.f32 	%fd28, %f29;
	mov.b32 	%r92, 27;
	st.local.u32 	[%rd2], %r92;
	st.local.f64 	[%rd2+8], %fd28;
	{ // callseq 30, 0
	.param .b64 param0;
	st.param.b64 	[param0], %rd10;
	.param .b64 param1;
	st.param.b64 	[param1], %rd1;
	.param .b32 retval0;
	call.uni (retval0), 
	vprintf, 
	(
	param0, 
	param1
	);
	ld.param.b32 	%r93, [retval0];
	} // callseq 30
	ld.shared.f32 	%f30, [_ZZ19staticSharedExamplevE4tile+112];
	cvt.f64.f32 	%fd29, %f30;
	mov.b32 	%r95, 28;
	st.local.u32 	[%rd2], %r95;
	st.local.f64 	[%rd2+8], %fd29;
	{ // callseq 31, 0
	.param .b64 param0;
	st.param.b64 	[param0], %rd10;
	.param .b64 param1;
	st.param.b64 	[param1], %rd1;
	.param .b32 retval0;
	call.uni (retval0), 
	vprintf, 
	(
	param0, 
	param1
	);
	ld.param.b32 	%r96, [retval0];
	} // callseq 31
	ld.shared.f32 	%f31, [_ZZ19staticSharedExamplevE4tile+116];
	cvt.f64.f32 	%fd30, %f31;
	mov.b32 	%r98, 29;
	st.local.u32 	[%rd2], %r98;
	st.local.f64 	[%rd2+8], %fd30;
	{ // callseq 32, 0
	.param .b64 param0;
	st.param.b64 	[param0], %rd10;
	.param .b64 param1;
	st.param.b64 	[param1], %rd1;
	.param .b32 retval0;
	call.uni (retval0), 
	vprintf, 
	(
	param0, 
	param1
	);
	ld.param.b32 	%r99, [retval0];
	} // callseq 32
	ld.shared.f32 	%f32, [_ZZ19staticSharedExamplevE4tile+120];
	cvt.f64.f32 	%fd31, %f32;
	mov.b32 	%r101, 30;
	st.local.u32 	[%rd2], %r101;
	st.local.f64 	[%rd2+8], %fd31;
	{ // callseq 33, 0
	.param .b64 param0;
	st.param.b64 	[param0], %rd10;
	.param .b64 param1;
	st.param.b64 	[param1], %rd1;
	.param .b32 retval0;
	call.uni (retval0), 
	vprintf, 
	(
	param0, 
	param1
	);
	ld.param.b32 	%r102, [retval0];
	} // callseq 33
	ld.shared.f32 	%f33, [_ZZ19staticSharedExamplevE4tile+124];
	cvt.f64.f32 	%fd32, %f33;
	mov.b32 	%r104, 31;
	st.local.u32 	[%rd2], %r104;
	st.local.f64 	[%rd2+8], %fd32;
	{ // callseq 34, 0
	.param .b64 param0;
	st.param.b64 	[param0], %rd10;
	.param .b64 param1;
	st.param.b64 	[param1], %rd1;
	.param .b32 retval0;
	call.uni (retval0), 
	vprintf, 
	(
	param0, 
	param1
	);
	ld.param.b32 	%r105, [retval0];
	} // callseq 34
$L__BB0_2:
	ret;

}


// ===== COMPILED SASS (sm_100) =====

	.target	sm_100

	.elftype	@"ET_EXEC"


//--------------------- .note.nv.tkinfo           --------------------------
	.section	.note.nv.tkinfo,"",@"SHT_NOTE"
	.sectionflags	@"SHF_NOTE_NV_TKINFO"
	.tkinfo
        /*0018*/ 	.word	0x00000002
        /*0030*/ 	.string	""
        /*0030*/ 	.string	"ptxas"
        /*0030*/ 	.string	"Cuda compilation tools, release 13.0, V13.0.88"
        /*0030*/ 	.string	"Build cuda_13.0.r13.0/compiler.36424714_0"
        /*0030*/ 	.string	"-arch sm_100 -m 64 "



//--------------------- .note.nv.cuinfo           --------------------------
	.section	.note.nv.cuinfo,"",@"SHT_NOTE"
	.sectionflags	@"SHF_NOTE_NV_CUINFO"
        /*0018*/ 	.short	0x0002
        /*001a*/ 	.short	0x0064
        /*001c*/ 	.short	0x0082
	.zero		2


//--------------------- .nv.info                  --------------------------
	.section	.nv.info,"",@"SHT_CUDA_INFO"
	.align	4


	//----- nvinfo : EIATTR_REGCOUNT
	.align		4
        /*0000*/ 	.byte	0x04, 0x2f
        /*0002*/ 	.short	(.L_5 - .L_4)
	.align		4
.L_4:
        /*0004*/ 	.word	index@(_Z19staticSharedExamplev)
        /*0008*/ 	.word	0x00000018


	//----- nvinfo : EIATTR_FRAME_SIZE
	.align		4
.L_5:
        /*000c*/ 	.byte	0x04, 0x11
        /*000e*/ 	.short	(.L_7 - .L_6)
	.align		4
.L_6:
        /*0010*/ 	.word	index@(_Z19staticSharedExamplev)
        /*0014*/ 	.word	0x00000010


	//----- nvinfo : EIATTR_MIN_STACK_SIZE
	.align		4
.L_7:
        /*0018*/ 	.byte	0x04, 0x12
        /*001a*/ 	.short	(.L_9 - .L_8)
	.align		4
.L_8:
        /*001c*/ 	.word	index@(_Z19staticSharedExamplev)
        /*0020*/ 	.word	0x00000010
.L_9:


//--------------------- .nv.compat                --------------------------
	.section	.nv.compat,"",@"SHT_CUDA_COMPAT_INFO"
	.align	4
        /*0000*/ 	.byte	0x02, 0x09, 0x00, 0x00, 0x02, 0x02, 0x01, 0x00, 0x02, 0x05, 0x05, 0x00, 0x03, 0x07, 0x01, 0x01
        /*0010*/ 	.byte	0x02, 0x03, 0x00, 0x00, 0x02, 0x06, 0x01, 0x00, 0x04, 0x0b, 0x08, 0x00, 0x09, 0x00, 0x00, 0x00
        /*0020*/ 	.byte	0x00, 0x00, 0x00, 0x00


//--------------------- .nv.info._Z19staticSharedExamplev --------------------------
	.section	.nv.info._Z19staticSharedExamplev,"",@"SHT_CUDA_INFO"
	.sectionflags	@""
	.align	4


	//----- nvinfo : EIATTR_CUDA_API_VERSION
	.align		4
        /*0000*/ 	.byte	0x04, 0x37
        /*0002*/ 	.short	(.L_11 - .L_10)
.L_10:
        /*0004*/ 	.word	0x00000082


	//----- nvinfo : EIATTR_SPARSE_MMA_MASK
	.align		4
.L_11:
        /*0008*/ 	.byte	0x03, 0x50
        /*000a*/ 	.short	0x0000


	//----- nvinfo : EIATTR_MAXREG_COUNT
	.align		4
        /*000c*/ 	.byte	0x03, 0x1b
        /*000e*/ 	.short	0x00ff


	//----- nvinfo : EIATTR_NUM_BARRIERS
	.align		4
        /*0010*/ 	.byte	0x02, 0x4c
        /*0012*/ 	.byte	0x01
	.zero		1


	//----- nvinfo : EIATTR_EXTERNS
	.align		4
        /*0014*/ 	.byte	0x04, 0x0f
        /*0016*/ 	.short	(.L_13 - .L_12)


	//   ....[0]....
	.align		4
.L_12:
        /*0018*/ 	.word	index@(vprintf)


	//----- nvinfo : EIATTR_MERCURY_ISA_VERSION
	.align		4
.L_13:
        /*001c*/ 	.byte	0x03, 0x5f
        /*001e*/ 	.short	0x0101


	//----- nvinfo : EIATTR_VRC_CTA_INIT_COUNT
	.align		4
        /*0020*/ 	.byte	0x02, 0x4a
	.zero		1
	.zero		1


	//----- nvinfo : EIATTR_SYSCALL_OFFSETS
	.align		4
        /*0024*/ 	.byte	0x04, 0x46
        /*0026*/ 	.short	(.L_15 - .L_14)


	//   ....[0]....
.L_14:
        /*0028*/ 	.word	0x00000170


	//   ....[1]....
        /*002c*/ 	.word	0x000001e0


	//   ....[2]....
        /*0030*/ 	.word	0x00000250


	//   ....[3]....
        /*0034*/ 	.word	0x00000340


	//   ....[4]....
        /*0038*/ 	.word	0x00000440


	//   ....[5]....
        /*003c*/ 	.word	0x00000540


	//   ....[6]....
        /*0040*/ 	.word	0x00000640


	//   ....[7]....
        /*0044*/ 	.word	0x00000740


	//   ....[8]....
        /*0048*/ 	.word	0x00000840


	//   ....[9]....
        /*004c*/ 	.word	0x00000940


	//   ....[10]....
        /*0050*/ 	.word	0x00000a40


	//   ....[11]....
        /*0054*/ 	.word	0x00000b40


	//   ....[12]....
        /*0058*/ 	.word	0x00000c40


	//   ....[13]....
        /*005c*/ 	.word	0x00000d40


	//   ....[14]....
        /*0060*/ 	.word	0x00000e40


	//   ....[15]....
        /*0064*/ 	.word	0x00000f40


	//   ....[16]....
        /*0068*/ 	.word	0x00001040


	//   ....[17]....
        /*006c*/ 	.word	0x00001140


	//   ....[18]....
        /*0070*/ 	.word	0x00001240


	//   ....[19]....
        /*0074*/ 	.word	0x00001340


	//   ....[20]....
        /*0078*/ 	.word	0x00001440


	//   ....[21]....
        /*007c*/ 	.word	0x00001540


	//   ....[22]....
        /*0080*/ 	.word	0x00001640


	//   ....[23]....
        /*0084*/ 	.word	0x00001740


	//   ....[24]....
        /*0088*/ 	.word	0x00001840


	//   ....[25]....
        /*008c*/ 	.word	0x00001940


	//   ....[26]....
        /*0090*/ 	.word	0x00001a40


	//   ....[27]....
        /*0094*/ 	.word	0x00001b40


	//   ....[28]....
        /*0098*/ 	.word	0x00001c40


	//   ....[29]....
        /*009c*/ 	.word	0x00001d40


	//   ....[30]....
        /*00a0*/ 	.word	0x00001e40


	//   ....[31]....
        /*00a4*/ 	.word	0x00001f40


	//   ....[32]....
        /*00a8*/ 	.word	0x00002040


	//   ....[33]....
        /*00ac*/ 	.word	0x00002140


	//   ....[34]....
        /*00b0*/ 	.word	0x00002240


	//----- nvinfo : EIATTR_EXIT_INSTR_OFFSETS
	.align		4
.L_15:
        /*00b4*/ 	.byte	0x04, 0x1c
        /*00b6*/ 	.short	(.L_17 - .L_16)


	//   ....[0]....
.L_16:
        /*00b8*/ 	.word	0x000000f0


	//   ....[1]....
        /*00bc*/ 	.word	0x00002250


	//----- nvinfo : EIATTR_CRS_STACK_SIZE
	.align		4
.L_17:
        /*00c0*/ 	.byte	0x04, 0x1e
        /*00c2*/ 	.short	(.L_19 - .L_18)
.L_18:
        /*00c4*/ 	.word	0x00000000


	//----- nvinfo : EIATTR_SW_WAR
	.align		4
.L_19:
        /*00c8*/ 	.byte	0x04, 0x36
        /*00ca*/ 	.short	(.L_21 - .L_20)
.L_20:
        /*00cc*/ 	.word	0x00000008
.L_21:


//--------------------- .nv.callgraph             --------------------------
	.section	.nv.callgraph,"",@"SHT_CUDA_CALLGRAPH"
	.align	4
	.sectionentsize	8
	.align		4
        /*0000*/ 	.word	0x00000000
	.align		4
        /*0004*/ 	.word	0xffffffff
	.align		4
        /*0008*/ 	.word	index@(_Z19staticSharedExamplev)
	.align		4
        /*000c*/ 	.word	index@(vprintf)
	.align		4
        /*0010*/ 	.word	0x00000000
	.align		4
        /*0014*/ 	.word	0xfffffffe
	.align		4
        /*0018*/ 	.word	0x00000000
	.align		4
        /*001c*/ 	.word	0xfffffffd
	.align		4
        /*0020*/ 	.word	0x00000000
	.align		4
        /*0024*/ 	.word	0xfffffffc


//--------------------- .nv.constant4             --------------------------
	.section	.nv.constant4,"a",@progbits
	.align	8
	.align		8
.nv.constant4:
        /*0000*/ 	.dword	vprintf
	.align		8
        /*0008*/ 	.dword	$str
	.align		8
        /*0010*/ 	.dword	$str$1
	.align		8
        /*0018*/ 	.dword	$str$2
	.align		8
        /*0020*/ 	.dword	$str$3


//--------------------- .text._Z19staticSharedExamplev --------------------------
	.section	.text._Z19staticSharedExamplev,"ax",@progbits
	.align	128
        .global         _Z19staticSharedExamplev
        .type           _Z19staticSharedExamplev,@function
        .size           _Z19staticSharedExamplev,(.L_x_36 - _Z19staticSharedExamplev)
        .other          _Z19staticSharedExamplev,@"STO_CUDA_ENTRY STV_DEFAULT"
_Z19staticSharedExamplev:
.text._Z19staticSharedExamplev:
[----:B------:R-:W0:Y:S01]  /*0000*/  LDC R1, c[0x0][0x37c] ;  /* 0x0000df00ff017b82 */ /* 0x000e220000000800 */
[----:B------:R-:W1:Y:S07]  /*0010*/  S2R R3, SR_TID.X ;  /* 0x0000000000037919 */ /* 0x000e6e0000002100 */
[----:B------:R-:W2:Y:S01]  /*0020*/  S2UR UR5, SR_CgaCtaId ;  /* 0x00000000000579c3 */ /* 0x000ea20000008800 */
[----:B------:R-:W-:Y:S01]  /*0030*/  UMOV UR4, 0x400 ;  /* 0x0000040000047882 */ /* 0x000fe20000000000 */
[----:B------:R-:W3:Y:S01]  /*0040*/  LDCU UR6, c[0x0][0x2f8] ;  /* 0x00005f00ff0677ac */ /* 0x000ee20008000800 */
[----:B0-----:R-:W-:Y:S01]  /*0050*/  VIADD R1, R1, 0xfffffff0 ;  /* 0xfffffff001017836 */ /* 0x001fe20000000000 */
[----:B------:R-:W0:Y:S04]  /*0060*/  LDCU UR7, c[0x0][0x2fc] ;  /* 0x00005f80ff0777ac */ /* 0x000e280008000800 */
[----:B---3--:R-:W-:Y:S01]  /*0070*/  IADD3 R2, P1, PT, R1, UR6, RZ ;  /* 0x0000000601027c10 */ /* 0x008fe2000ff3e0ff */
[----:B--2---:R-:W-:-:S04]  /*0080*/  ULEA UR4, UR5, UR4, 0x18 ;  /* 0x0000000405047291 */ /* 0x004fc8000f8ec0ff */
[----:B0-----:R-:W-:Y:S01]  /*0090*/  IMAD.X R16, RZ, RZ, UR7, P1 ;  /* 0x00000007ff107e24 */ /* 0x001fe200088e06ff */
[C---:B-1----:R-:W-:Y:S02]  /*00a0*/  ISETP.NE.AND P0, PT, R3.reuse, RZ, PT ;  /* 0x000000ff0300720c */ /* 0x042fe40003f05270 */
[----:B------:R-:W-:Y:S02]  /*00b0*/  I2FP.F32.U32 R0, R3 ;  /* 0x0000000300007245 */ /* 0x000fe40000201000 */
[----:B------:R-:W-:-:S05]  /*00c0*/  LEA R3, R3, UR4, 0x2 ;  /* 0x0000000403037c11 */ /* 0x000fca000f8e10ff */
[----:B------:R0:W-:Y:S01]  /*00d0*/  STS [R3], R0 ;  /* 0x0000000003007388 */ /* 0x0001e20000000800 */
[----:B------:R-:W-:Y:S06]  /*00e0*/  BAR.SYNC.DEFER_BLOCKING 0x0 ;  /* 0x0000000000007b1d */ /* 0x000fec0000010000 */
[----:B------:R-:W-:Y:S05]  /*00f0*/  @P0 EXIT ;  /* 0x000000000000094d */ /* 0x000fea0003800000 */
[----:B------:R-:W-:Y:S01]  /*0100*/  MOV R17, 0x0 ;  /* 0x0000000000117802 */ /* 0x000fe20000000f00 */
[----:B------:R-:W1:Y:S01]  /*0110*/  LDCU.64 UR4, c[0x4][0x8] ;  /* 0x01000100ff0477ac */ /* 0x000e620008000a00 */
[----:B------:R-:W-:Y:S02]  /*0120*/  CS2R R6, SRZ ;  /* 0x0000000000067805 */ /* 0x000fe4000001ff00 */
[----:B------:R2:W3:Y:S01]  /*0130*/  LDC.64 R8, c[0x4][R17] ;  /* 0x0100000011087b82 */ /* 0x0004e20000000a00 */
[----:B-1----:R-:W-:Y:S01]  /*0140*/  MOV R4, UR4 ;  /* 0x0000000400047c02 */ /* 0x002fe20008000f00 */
[----:B--2---:R-:W-:-:S07]  /*0150*/  IMAD.U32 R5, RZ, RZ, UR5 ;  /* 0x00000005ff057e24 */ /* 0x004fce000f8e00ff */
[----:B------:R-:W-:-:S07]  /*0160*/  LEPC R20, `(.L_x_0) ;  /* 0x000000001014794e */ /* 0x000fce0000000000 */
[----:B0--3--:R-:W-:Y:S05]  /*0170*/  CALL.ABS.NOINC R8 ;  /* 0x0000000008007343 */ /* 0x009fea0003c00000 */
.L_x_0:
[----:B------:R0:W1:Y:S01]  /*0180*/  LDC.64 R8, c[0x4][R17] ;  /* 0x0100000011087b82 */ /* 0x0000620000000a00 */
[----:B------:R-:W2:Y:S01]  /*0190*/  LDCU.64 UR4, c[0x4][0x10] ;  /* 0x01000200ff0477ac */ /* 0x000ea20008000a00 */
[----:B------:R-:W-:Y:S01]  /*01a0*/  CS2R R6, SRZ ;  /* 0x0000000000067805 */ /* 0x000fe2000001ff00 */
[----:B--2---:R-:W-:Y:S01]  /*01b0*/  IMAD.U32 R4, RZ, RZ, UR4 ;  /* 0x00000004ff047e24 */ /* 0x004fe2000f8e00ff */
[----:B0-----:R-:W-:-:S07]  /*01c0*/  MOV R5, UR5 ;  /* 0x0000000500057c02 */ /* 0x001fce0008000f00 */
[----:B------:R-:W-:-:S07]  /*01d0*/  LEPC R20, `(.L_x_1) ;  /* 0x000000001014794e */ /* 0x000fce0000000000 */
[----:B-1----:R-:W-:Y:S05]  /*01e0*/  CALL.ABS.NOINC R8 ;  /* 0x0000000008007343 */ /* 0x002fea0003c00000 */
.L_x_1:
[----:B------:R0:W1:Y:S01]  /*01f0*/  LDC.64 R8, c[0x4][R17] ;  /* 0x0100000011087b82 */ /* 0x0000620000000a00 */
[----:B------:R-:W2:Y:S01]  /*0200*/  LDCU.64 UR4, c[0x4][0x18] ;  /* 0x01000300ff0477ac */ /* 0x000ea20008000a00 */
[----:B------:R-:W-:Y:S01]  /*0210*/  CS2R R6, SRZ ;  /* 0x0000000000067805 */ /* 0x000fe2000001ff00 */
[----:B--2---:R-:W-:Y:S02]  /*0220*/  IMAD.U32 R4, RZ, RZ, UR4 ;  /* 0x00000004ff047e24 */ /* 0x004fe4000f8e00ff */
[----:B0-----:R-:W-:-:S07]  /*0230*/  IMAD.U32 R5, RZ, RZ, UR5 ;  /* 0x00000005ff057e24 */ /* 0x001fce000f8e00ff */
[----:B------:R-:W-:-:S07]  /*0240*/  LEPC R20, `(.L_x_2) ;  /* 0x000000001014794e */ /* 0x000fce0000000000 */
[----:B-1----:R-:W-:Y:S05]  /*0250*/  CALL.ABS.NOINC R8 ;  /* 0x0000000008007343 */ /* 0x002fea0003c00000 */
.L_x_2:
[----:B------:R-:W0:Y:S01]  /*0260*/  S2UR UR5, SR_CgaCtaId ;  /* 0x00000000000579c3 */ /* 0x000e220000008800 */
[----:B------:R-:W-:Y:S01]  /*0270*/  UMOV UR4, 0x400 ;  /* 0x0000040000047882 */ /* 0x000fe20000000000 */
[----:B------:R-:W-:Y:S01]  /*0280*/  STL [R1], RZ ;  /* 0x000000ff01007387 */ /* 0x000fe20000100800 */
[----:B------:R-:W-:Y:S01]  /*0290*/  IMAD.MOV.U32 R6, RZ, RZ, R2 ;  /* 0x000000ffff067224 */ /* 0x000fe200078e0002 */
[----:B------:R-:W-:-:S04]  /*02a0*/  MOV R7, R16 ;  /* 0x0000001000077202 */ /* 0x000fc80000000f00 */
[----:B------:R1:W2:Y:S01]  /*02b0*/  LDC.64 R10, c[0x4][R17] ;  /* 0x01000000110a7b82 */ /* 0x0002a20000000a00 */
[----:B0-----:R-:W-:-:S09]  /*02c0*/  ULEA UR4, UR5, UR4, 0x18 ;  /* 0x0000000405047291 */ /* 0x001fd2000f8ec0ff */
[----:B------:R-:W0:Y:S02]  /*02d0*/  LDS R0, [UR4] ;  /* 0x00000004ff007984 */ /* 0x000e240008000800 */
[----:B------:R-:W3:Y:S02]  /*02e0*/  LDCU.64 UR4, c[0x4][0x20] ;  /* 0x01000400ff0477ac */ /* 0x000ee40008000a00 */
[----:B---3--:R-:W-:Y:S01]  /*02f0*/  MOV R4, UR4 ;  /* 0x0000000400047c02 */ /* 0x008fe20008000f00 */
[----:B------:R-:W-:Y:S01]  /*0300*/  IMAD.U32 R5, RZ, RZ, UR5 ;  /* 0x00000005ff057e24 */ /* 0x000fe2000f8e00ff */
[----:B0-----:R-:W0:Y:S02]  /*0310*/  F2F.F64.F32 R8, R0 ;  /* 0x0000000000087310 */ /* 0x001e240000201800 */
[----:B0-2---:R1:W-:Y:S04]  /*0320*/  STL.64 [R1+0x8], R8 ;  /* 0x0000080801007387 */ /* 0x0053e80000100a00 */
[----:B------:R-:W-:-:S07]  /*0330*/  LEPC R20, `(.L_x_3) ;  /* 0x000000001014794e */ /* 0x000fce0000000000 */
[----:B-1----:R-:W-:Y:S05]  /*0340*/  CALL.ABS.NOINC R10 ;  /* 0x000000000a007343 */ /* 0x002fea0003c00000 */
.L_x_3:
[----:B------:R-:W0:Y:S01]  /*0350*/  S2UR UR5, SR_CgaCtaId ;  /* 0x00000000000579c3 */ /* 0x000e220000008800 */
[----:B------:R-:W-:Y:S01]  /*0360*/  UMOV UR4, 0x400 ;  /* 0x0000040000047882 */ /* 0x000fe20000000000 */
[----:B------:R-:W-:Y:S02]  /*0370*/  IMAD.MOV.U32 R10, RZ, RZ, 0x1 ;  /* 0x00000001ff0a7424 */ /* 0x000fe400078e00ff */
[----:B------:R-:W-:Y:S02]  /*0380*/  IMAD.MOV.U32 R6, RZ, RZ, R2 ;  /* 0x000000ffff067224 */ /* 0x000fe400078e0002 */
[----:B------:R-:W-:Y:S01]  /*0390*/  IMAD.MOV.U32 R7, RZ, RZ, R16 ;  /* 0x000000ffff077224 */ /* 0x000fe200078e0010 */
[----:B------:R-:W-:Y:S01]  /*03a0*/  STL [R1], R10 ;  /* 0x0000000a01007387 */ /* 0x000fe20000100800 */
[----:B------:R1:W2:Y:S01]  /*03b0*/  LDC.64 R12, c[0x4][R17] ;  /* 0x01000000110c7b82 */ /* 0x0002a20000000a00 */
[----:B0-----:R-:W-:-:S09]  /*03c0*/  ULEA UR4, UR5, UR4, 0x18 ;  /* 0x0000000405047291 */ /* 0x001fd2000f8ec0ff */
[----:B------:R-:W0:Y:S02]  /*03d0*/  LDS R0, [UR4+0x4] ;  /* 0x00000404ff007984 */ /* 0x000e240008000800 */
[----:B------:R-:W3:Y:S02]  /*03e0*/  LDCU.64 UR4, c[0x4][0x20] ;  /* 0x01000400ff0477ac */ /* 0x000ee40008000a00 */
[----:B---3--:R-:W-:Y:S01]  /*03f0*/  IMAD.U32 R4, RZ, RZ, UR4 ;  /* 0x00000004ff047e24 */ /* 0x008fe2000f8e00ff */
[----:B------:R-:W-:Y:S01]  /*0400*/  MOV R5, UR5 ;  /* 0x0000000500057c02 */ /* 0x000fe20008000f00 */
[----:B0-----:R-:W0:Y:S02]  /*0410*/  F2F.F64.F32 R8, R0 ;  /* 0x0000000000087310 */ /* 0x001e240000201800 */
[----:B0-2---:R1:W-:Y:S04]  /*0420*/  STL.64 [R1+0x8], R8 ;  /* 0x0000080801007387 */ /* 0x0053e80000100a00 */
[----:B------:R-:W-:-:S07]  /*0430*/  LEPC R20, `(.L_x_4) ;  /* 0x000000001014794e */ /* 0x000fce0000000000 */
[----:B-1----:R-:W-:Y:S05]  /*0440*/  CALL.ABS.NOINC R12 ;  /* 0x000000000c007343 */ /* 0x002fea0003c00000 */
.L_x_4:
[----:B------:R-:W0:Y:S01]  /*0450*/  S2UR UR5, SR_CgaCtaId ;  /* 0x00000000000579c3 */ /* 0x000e220000008800 */
[----:B------:R-:W-:Y:S01]  /*0460*/  UMOV UR4, 0x400 ;  /* 0x0000040000047882 */ /* 0x000fe20000000000 */
[----:B------:R-:W-:Y:S01]  /*0470*/  HFMA2 R10, -RZ, RZ, 0, 1.1920928955078125e-07 ;  /* 0x00000002ff0a7431 */ /* 0x000fe200000001ff */
[----:B------:R-:W-:Y:S01]  /*0480*/  MOV R6, R2 ;  /* 0x0000000200067202 */ /* 0x000fe20000000f00 */
[----:B------:R-:W-:-:S04]  /*0490*/  IMAD.MOV.U32 R7, RZ, RZ, R16 ;  /* 0x000000ffff077224 */ /* 0x000fc800078e0010 */
[----:B------:R1:W2:Y:S01]  /*04a0*/  LDC.64 R12, c[0x4][R17] ;  /* 0x01000000110c7b82 */ /* 0x0002a20000000a00 */
[----:B------:R-:W-:Y:S01]  /*04b0*/  STL [R1], R10 ;  /* 0x0000000a01007387 */ /* 0x000fe20000100800 */
[----:B0-----:R-:W-:-:S09]  /*04c0*/  ULEA UR4, UR5, UR4, 0x18 ;  /* 0x0000000405047291 */ /* 0x001fd2000f8ec0ff */
[----:B------:R-:W0:Y:S02]  /*04d0*/  LDS R0, [UR4+0x8] ;  /* 0x00000804ff007984 */ /* 0x000e240008000800 */
[----:B------:R-:W3:Y:S02]  /*04e0*/  LDCU.64 UR4, c[0x4][0x20] ;  /* 0x01000400ff0477ac */ /* 0x000ee40008000a00 */
[----:B---3--:R-:W-:Y:S02]  /*04f0*/  IMAD.U32 R4, RZ, RZ, UR4 ;  /* 0x00000004ff047e24 */ /* 0x008fe4000f8e00ff */
[----:B------:R-:W-:Y:S01]  /*0500*/  IMAD.U32 R5, RZ, RZ, UR5 ;  /* 0x00000005ff057e24 */ /* 0x000fe2000f8e00ff */
[----:B0-----:R-:W0:Y:S02]  /*0510*/  F2F.F64.F32 R8, R0 ;  /* 0x0000000000087310 */ /* 0x001e240000201800 */
[----:B0-2---:R1:W-:Y:S04]  /*0520*/  STL.64 [R1+0x8], R8 ;  /* 0x0000080801007387 */ /* 0x0053e80000100a00 */
[----:B------:R-:W-:-:S07]  /*0530*/  LEPC R20, `(.L_x_5) ;  /* 0x000000001014794e */ /* 0x000fce0000000000 */
[----:B-1----:R-:W-:Y:S05]  /*0540*/  CALL.ABS.NOINC R12 ;  /* 0x000000000c007343 */ /* 0x002fea0003c00000 */
.L_x_5:
[----:B------:R-:W0:Y:S01]  /*0550*/  S2UR UR5, SR_CgaCtaId ;  /* 0x00000000000579c3 */ /* 0x000e220000008800 */
[----:B------:R-:W-:Y:S01]  /*0560*/  UMOV UR4, 0x400 ;  /* 0x0000040000047882 */ /* 0x000fe20000000000 */
[----:B------:R-:W-:Y:S01]  /*0570*/  IMAD.MOV.U32 R10, RZ, RZ, 0x3 ;  /* 0x00000003ff0a7424 */ /* 0x000fe200078e00ff */
[----:B------:R-:W-:Y:S01]  /*0580*/  MOV R7, R16 ;  /* 0x0000001000077202 */ /* 0x000fe20000000f00 */
[----:B------:R-:W-:-:S03]  /*0590*/  IMAD.MOV.U32 R6, RZ, RZ, R2 ;  /* 0x000000ffff067224 */ /* 0x000fc600078e0002 */
[----:B------:R-:W-:Y:S01]  /*05a0*/  STL [R1], R10 ;  /* 0x0000000a01007387 */ /* 0x000fe20000100800 */
[----:B------:R1:W2:Y:S01]  /*05b0*/  LDC.64 R12, c[0x4][R17] ;  /* 0x01000000110c7b82 */ /* 0x0002a20000000a00 */
[----:B0-----:R-:W-:-:S09]  /*05c0*/  ULEA UR4, UR5, UR4, 0x18 ;  /* 0x0000000405047291 */ /* 0x001fd2000f8ec0ff */
[----:B------:R-:W0:Y:S02]  /*05d0*/  LDS R0, [UR4+0xc] ;  /* 0x00000c04ff007984 */ /* 0x000e240008000800 */
[----:B------:R-:W3:Y:S02]  /*05e0*/  LDCU.64 UR4, c[0x4][0x20] ;  /* 0x01000400ff0477ac */ /* 0x000ee40008000a00 */
[----:B---3--:R-:W-:Y:S01]  /*05f0*/  MOV R4, UR4 ;  /* 0x0000000400047c02 */ /* 0x008fe20008000f00 */
[----:B------:R-:W-:Y:S01]  /*0600*/  IMAD.U32 R5, RZ, RZ, UR5 ;  /* 0x00000005ff057e24 */ /* 0x000fe2000f8e00ff */
[----:B0-----:R-:W0:Y:S02]  /*0610*/  F2F.F64.F32 R8, R0 ;  /* 0x0000000000087310 */ /* 0x001e240000201800 */
[----:B0-2---:R1:W-:Y:S04]  /*0620*/  STL.64 [R1+0x8], R8 ;  /* 0x0000080801007387 */ /* 0x0053e80000100a00 */
[----:B------:R-:W-:-:S07]  /*0630*/  LEPC R20, `(.L_x_6) ;  /* 0x000000001014794e */ /* 0x000fce0000000000 */
[----:B-1----:R-:W-:Y:S05]  /*0640*/  CALL.ABS.NOINC R12 ;  /* 0x000000000c007343 */ /* 0x002fea0003c00000 */
.L_x_6:
        /* <DEDUP_REMOVED lines=16> */
.L_x_7:
[----:B------:R-:W0:Y:S01]  /*0750*/  S2UR UR5, SR_CgaCtaId ;  /* 0x00000000000579c3 */ /* 0x000e220000008800 */
[----:B------:R-:W-:Y:S01]  /*0760*/  UMOV UR4, 0x400 ;  /* 0x0000040000047882 */ /* 0x000fe20000000000 */
[----:B------:R-:W-:Y:S01]  /*0770*/  HFMA2 R10, -RZ, RZ, 0, 2.98023223876953125e-07 ;  /* 0x00000005ff0a7431 */ /* 0x000fe200000001ff */
        /* <DEDUP_REMOVED lines=13> */
.L_x_8:
        /* <DEDUP_REMOVED lines=16> */
.L_x_9:
        /* <DEDUP_REMOVED lines=16> */
.L_x_10:
[----:B------:R-:W0:Y:S01]  /*0a50*/  S2UR UR5, SR_CgaCtaId ;  /* 0x00000000000579c3 */ /* 0x000e220000008800 */
[----:B------:R-:W-:Y:S01]  /*0a60*/  UMOV UR4, 0x400 ;  /* 0x0000040000047882 */ /* 0x000fe20000000000 */
[----:B------:R-:W-:Y:S01]  /*0a70*/  HFMA2 R10, -RZ, RZ, 0, 4.76837158203125e-07 ;  /* 0x00000008ff0a7431 */ /* 0x000fe200000001ff */
        /* <DEDUP_REMOVED lines=13> */
.L_x_11:
        /* <DEDUP_REMOVED lines=16> */
.L_x_12:
        /* <DEDUP_REMOVED lines=16> */
.L_x_13:
[----:B------:R-:W0:Y:S01]  /*0d50*/  S2UR UR5, SR_CgaCtaId ;  /* 0x00000000000579c3 */ /* 0x000e220000008800 */
[----:B------:R-:W-:Y:S01]  /*0d60*/  UMOV UR4, 0x400 ;  /* 0x0000040000047882 */ /* 0x000fe20000000000 */
[----:B------:R-:W-:Y:S01]  /*0d70*/  HFMA2 R10, -RZ, RZ, 0, 6.55651092529296875e-07 ;  /* 0x0000000bff0a7431 */ /* 0x000fe200000001ff */
        /* <DEDUP_REMOVED lines=13> */
.L_x_14:
        /* <DEDUP_REMOVED lines=16> */
.L_x_15:
        /* <DEDUP_REMOVED lines=16> */
.L_x_16:
[----:B------:R-:W0:Y:S01]  /*1050*/  S2UR UR5, SR_CgaCtaId ;  /* 0x00000000000579c3 */ /* 0x000e220000008800 */
[----:B------:R-:W-:Y:S01]  /*1060*/  UMOV UR4, 0x400 ;  /* 0x0000040000047882 */ /* 0x000fe20000000000 */
[----:B------:R-:W-:Y:S01]  /*1070*/  HFMA2 R10, -RZ, RZ, 0, 8.3446502685546875e-07 ;  /* 0x0000000eff0a7431 */ /* 0x000fe200000001ff */
        /* <DEDUP_REMOVED lines=13> */
.L_x_17:
        /* <DEDUP_REMOVED lines=16> */
.L_x_18:
        /* <DEDUP_REMOVED lines=16> */
.L_x_19:
[----:B------:R-:W0:Y:S01]  /*1350*/  S2UR UR5, SR_CgaCtaId ;  /* 0x00000000000579c3 */ /* 0x000e220000008800 */
[----:B------:R-:W-:Y:S01]  /*1360*/  UMOV UR4, 0x400 ;  /* 0x0000040000047882 */ /* 0x000fe20000000000 */
[----:B------:R-:W-:Y:S01]  /*1370*/  HFMA2 R10, -RZ, RZ, 0, 1.013278961181640625e-06 ;  /* 0x00000011ff0a7431 */ /* 0x000fe200000001ff */
        /* <DEDUP_REMOVED lines=13> */
.L_x_20:
        /* <DEDUP_REMOVED lines=16> */
.L_x_21:
        /* <DEDUP_REMOVED lines=16> */
.L_x_22:
        /* <DEDUP_REMOVED lines=16> */
.L_x_23:
        /* <DEDUP_REMOVED lines=16> */
.L_x_24:
        /* <DEDUP_REMOVED lines=16> */
.L_x_25:
[----:B------:R-:W0:Y:S01]  /*1950*/  S2UR UR5, SR_CgaCtaId ;  /* 0x00000000000579c3 */ /* 0x000e220000008800 */
[----:B------:R-:W-:Y:S01]  /*1960*/  UMOV UR4, 0x400 ;  /* 0x0000040000047882 */ /* 0x000fe20000000000 */
[----:B------:R-:W-:Y:S02]  /*1970*/  HFMA2 R10, -RZ, RZ, 0, 1.370906829833984375e-06 ;  /* 0x00000017ff0a7431 */ /* 0x000fe400000001ff */
[----:B------:R-:W-:Y:S01]  /*1980*/  IMAD.MOV.U32 R6, RZ, RZ, R2 ;  /* 0x000000ffff067224 */ /* 0x000fe200078e0002 */
[----:B------:R-:W-:-:S03]  /*1990*/  MOV R7, R16 ;  /* 0x0000001000077202 */ /* 0x000fc60000000f00 */
[----:B------:R1:W2:Y:S01]  /*19a0*/  LDC.64 R12, c[0x4][R17] ;  /* 0x01000000110c7b82 */ /* 0x0002a20000000a00 */
[----:B------:R-:W-:Y:S01]  /*19b0*/  STL [R1], R10 ;  /* 0x0000000a01007387 */ /* 0x000fe20000100800 */
        /* <DEDUP_REMOVED lines=9> */
.L_x_26:
        /* <DEDUP_REMOVED lines=16> */
.L_x_27:
[----:B------:R-:W0:Y:S01]  /*1b50*/  S2UR UR5, SR_CgaCtaId ;  /* 0x00000000000579c3 */ /* 0x000e220000008800 */
[----:B------:R-:W-:Y:S01]  /*1b60*/  UMOV UR4, 0x400 ;  /* 0x0000040000047882 */ /* 0x000fe20000000000 */
[----:B------:R-:W-:Y:S02]  /*1b70*/  HFMA2 R10, -RZ, RZ, 0, 1.490116119384765625e-06 ;  /* 0x00000019ff0a7431 */ /* 0x000fe400000001ff */
        /* <DEDUP_REMOVED lines=13> */
.L_x_28:
        /* <DEDUP_REMOVED lines=16> */
.L_x_29:
[----:B------:R-:W0:Y:S01]  /*1d50*/  S2UR UR5, SR_CgaCtaId ;  /* 0x00000000000579c3 */ /* 0x000e220000008800 */
[----:B------:R-:W-:Y:S01]  /*1d60*/  UMOV UR4, 0x400 ;  /* 0x0000040000047882 */ /* 0x000fe20000000000 */
[----:B------:R-:W-:Y:S02]  /*1d70*/  HFMA2 R10, -RZ, RZ, 0, 1.609325408935546875e-06 ;  /* 0x0000001bff0a7431 */ /* 0x000fe400000001ff */
        /* <DEDUP_REMOVED lines=13> */
.L_x_30:
        /* <DEDUP_REMOVED lines=16> */
.L_x_31:
[----:B------:R-:W0:Y:S01]  /*1f50*/  S2UR UR5, SR_CgaCtaId ;  /* 0x00000000000579c3 */ /* 0x000e220000008800 */
[----:B------:R-:W-:Y:S01]  /*1f60*/  UMOV UR4, 0x400 ;  /* 0x0000040000047882 */ /* 0x000fe20000000000 */
[----:B------:R-:W-:Y:S02]  /*1f70*/  HFMA2 R10, -RZ, RZ, 0, 1.728534698486328125e-06 ;  /* 0x0000001dff0a7431 */ /* 0x000fe400000001ff */
        /* <DEDUP_REMOVED lines=13> */
.L_x_32:
        /* <DEDUP_REMOVED lines=16> */
.L_x_33:
[----:B------:R-:W0:Y:S01]  /*2150*/  S2UR UR5, SR_CgaCtaId ;  /* 0x00000000000579c3 */ /* 0x000e220000008800 */
[----:B------:R-:W-:Y:S01]  /*2160*/  UMOV UR4, 0x400 ;  /* 0x0000040000047882 */ /* 0x000fe20000000000 */
[----:B------:R-:W-:Y:S02]  /*2170*/  HFMA2 R10, -RZ, RZ, 0, 1.847743988037109375e-06 ;  /* 0x0000001fff0a7431 */ /* 0x000fe400000001ff */
        /* <DEDUP_REMOVED lines=13> */
.L_x_34:
[----:B------:R-:W-:Y:S05]  /*2250*/  EXIT ;  /* 0x000000000000794d */ /* 0x000fea0003800000 */
.L_x_35:
[----:B------:R-:W-:-:S00]  /*2260*/  BRA `(.L_x_35) ;  /* 0xfffffffc00fc7947 */ /* 0x000fc0000383ffff */
[----:B------:R-:W-:-:S00]  /*2270*/  NOP ;  /* 0x0000000000007918 */ /* 0x000fc00000000000 */
        /* <DEDUP_REMOVED lines=8> */
.L_x_36:


//--------------------- .nv.global.init           --------------------------
	.section	.nv.global.init,"aw",@progbits
.nv.global.init:
	.type		$str$3,@object
	.size		$str$3,($str$2 - $str$3)
$str$3:
        /*0000*/ 	.byte	0x25, 0x35, 0x64, 0x20, 0x7c, 0x20, 0x25, 0x35, 0x2e, 0x30, 0x66, 0x0a, 0x00
	.type		$str$2,@object
	.size		$str$2,($str$1 - $str$2)
$str$2:
        /*000d*/ 	.byte	0x2d, 0x2d, 0x2d, 0x2d, 0x2d, 0x2d, 0x7c, 0x2d, 0x2d, 0x2d, 0x2d, 0x2d, 0x2d, 0x0a, 0x00
	.type		$str$1,@object
	.size		$str$1,($str - $str$1)
$str$1:
        /*001c*/ 	.byte	0x49, 0x6e, 0x64, 0x65, 0x78, 0x20, 0x7c, 0x20, 0x56, 0x61, 0x6c, 0x75, 0x65, 0x0a, 0x00
	.type		$str,@object
	.size		$str,(.L_0 - $str)
$str:
        /*002b*/ 	.byte	0x53, 0x74, 0x61, 0x74, 0x69, 0x63, 0x20, 0x53, 0x68, 0x61, 0x72, 0x65, 0x64, 0x20, 0x4d, 0x65
        /*003b*/ 	.byte	0x6d, 0x6f, 0x72, 0x79, 0x20, 0x45, 0x78, 0x61, 0x6d, 0x70, 0x6c, 0x65, 0x0a, 0x00
.L_0:


//--------------------- .nv.shared._Z19staticSharedExamplev --------------------------
	.section	.nv.shared._Z19staticSharedExamplev,"aw",@nobits
	.sectionflags	@""
	.align	4
.nv.shared._Z19staticSharedExamplev:
	.zero		1152


//--------------------- .nv.shared.reserved.0     --------------------------
	.section	.nv.shared.reserved.0,"aw",@nobits
	.weak		__nv_reservedSMEM_offset_0_alias
	.size		__nv_reservedSMEM_offset_0_alias, 0, 64
	.other		__nv_reservedSMEM_offset_0_alias,@"STO_CUDA_RESERVED_SHARED STV_DEFAULT"
__nv_reservedSMEM_offset_0_alias:
	.zero		0
	.zero		64


//--------------------- .nv.constant0._Z19staticSharedExamplev --------------------------
	.section	.nv.constant0._Z19staticSharedExamplev,"a",@progbits
	.sectionflags	@""
	.align	4
.nv.constant0._Z19staticSharedExamplev:
	.zero		896


//--------------------- SYMBOLS --------------------------

	.type		.nv.reservedSmem.offset0,@object
	.size		.nv.reservedSmem.offset0,0x4
	.type		.nv.reservedSmem.cap,@object
	.size		.nv.reservedSmem.cap,0x4
	.type		vprintf,@function
